	.headerflags	@"EF_CUDA_TEXMODE_UNIFIED EF_CUDA_64BIT_ADDRESS EF_CUDA_ACCELERATORS EF_CUDA_SM90 EF_CUDA_VIRTUAL_SM(EF_CUDA_SM90)"
	.elftype	@"ET_EXEC"


//--------------------- .nv.info                  --------------------------
	.section	.nv.info,"",@"SHT_CUDA_INFO"
	.align	4


	//----- nvinfo : EIATTR_REGCOUNT
	.align		4
        /*0000*/ 	.byte	0x04, 0x2f
        /*0002*/ 	.short	(.L_3 - .L_2)
	.align		4
.L_2:
        /*0004*/ 	.word	index@(triton_poi_fused__native_batch_norm_legit_no_training_relu_1)
        /*0008*/ 	.word	0x00000020


	//----- nvinfo : EIATTR_MIN_STACK_SIZE
	.align		4
.L_3:
        /*000c*/ 	.byte	0x04, 0x12
        /*000e*/ 	.short	(.L_5 - .L_4)
	.align		4
.L_4:
        /*0010*/ 	.word	index@(triton_poi_fused__native_batch_norm_legit_no_training_relu_1)
        /*0014*/ 	.word	0x00000000


	//----- nvinfo : EIATTR_FRAME_SIZE
	.align		4
.L_5:
        /*0018*/ 	.byte	0x04, 0x11
        /*001a*/ 	.short	(.L_7 - .L_6)
	.align		4
.L_6:
        /*001c*/ 	.word	index@(triton_poi_fused__native_batch_norm_legit_no_training_relu_1)
        /*0020*/ 	.word	0x00000000


	//----- nvinfo : EIATTR_MIN_STACK_SIZE
	.align		4
.L_7:
        /*0024*/ 	.byte	0x04, 0x12
        /*0026*/ 	.short	(.L_9 - .L_8)
	.align		4
.L_8:
        /*0028*/ 	.word	index@(triton_poi_fused__native_batch_norm_legit_no_training_relu_1)
        /*002c*/ 	.word	0x00000000
.L_9:


//--------------------- .nv.info.triton_poi_fused__native_batch_norm_legit_no_training_relu_1 --------------------------
	.section	.nv.info.triton_poi_fused__native_batch_norm_legit_no_training_relu_1,"",@"SHT_CUDA_INFO"
	.sectionflags	@""
	.align	4


	//----- nvinfo : EIATTR_CUDA_API_VERSION
	.align		4
        /*0000*/ 	.byte	0x04, 0x37
        /*0002*/ 	.short	(.L_11 - .L_10)
.L_10:
        /*0004*/ 	.word	0x0000007c


	//----- nvinfo : EIATTR_KPARAM_INFO
	.align		4
.L_11:
        /*0008*/ 	.byte	0x04, 0x17
        /*000a*/ 	.short	(.L_13 - .L_12)
.L_12:
        /*000c*/ 	.word	0x00000000
        /*0010*/ 	.short	0x0006
        /*0012*/ 	.short	0x0030
        /*0014*/ 	.byte	0x00, 0xf0, 0x11, 0x00


	//----- nvinfo : EIATTR_KPARAM_INFO
	.align		4
.L_13:
        /*0018*/ 	.byte	0x04, 0x17
        /*001a*/ 	.short	(.L_15 - .L_14)
.L_14:
        /*001c*/ 	.word	0x00000000
        /*0020*/ 	.short	0x0005
        /*0022*/ 	.short	0x0028
        /*0024*/ 	.byte	0x00, 0xf4, 0x21, 0x00


	//----- nvinfo : EIATTR_KPARAM_INFO
	.align		4
.L_15:
        /*0028*/ 	.byte	0x04, 0x17
        /*002a*/ 	.short	(.L_17 - .L_16)
.L_16:
        /*002c*/ 	.word	0x00000000
        /*0030*/ 	.short	0x0004
        /*0032*/ 	.short	0x0020
        /*0034*/ 	.byte	0x00, 0xf4, 0x21, 0x00


	//----- nvinfo : EIATTR_KPARAM_INFO
	.align		4
.L_17:
        /*0038*/ 	.byte	0x04, 0x17
        /*003a*/ 	.short	(.L_19 - .L_18)
.L_18:
        /*003c*/ 	.word	0x00000000
        /*0040*/ 	.short	0x0003
        /*0042*/ 	.short	0x0018
        /*0044*/ 	.byte	0x00, 0xf4, 0x21, 0x00


	//----- nvinfo : EIATTR_KPARAM_INFO
	.align		4
.L_19:
        /*0048*/ 	.byte	0x04, 0x17
        /*004a*/ 	.short	(.L_21 - .L_20)
.L_20:
        /*004c*/ 	.word	0x00000000
        /*0050*/ 	.short	0x0002
        /*0052*/ 	.short	0x0010
        /*0054*/ 	.byte	0x00, 0xf4, 0x21, 0x00


	//----- nvinfo : EIATTR_KPARAM_INFO
	.align		4
.L_21:
        /*0058*/ 	.byte	0x04, 0x17
        /*005a*/ 	.short	(.L_23 - .L_22)
.L_22:
        /*005c*/ 	.word	0x00000000
        /*0060*/ 	.short	0x0001
        /*0062*/ 	.short	0x0008
        /*0064*/ 	.byte	0x00, 0xf4, 0x21, 0x00


	//----- nvinfo : EIATTR_KPARAM_INFO
	.align		4
.L_23:
        /*0068*/ 	.byte	0x04, 0x17
        /*006a*/ 	.short	(.L_25 - .L_24)
.L_24:
        /*006c*/ 	.word	0x00000000
        /*0070*/ 	.short	0x0000
        /*0072*/ 	.short	0x0000
        /*0074*/ 	.byte	0x00, 0xf4, 0x21, 0x00


	//----- nvinfo : EIATTR_SPARSE_MMA_MASK
	.align		4
.L_25:
        /*0078*/ 	.byte	0x03, 0x50
        /*007a*/ 	.short	0x0000


	//----- nvinfo : EIATTR_MAXREG_COUNT
	.align		4
        /*007c*/ 	.byte	0x03, 0x1b
        /*007e*/ 	.short	0x00ff


	//----- nvinfo : EIATTR_EXIT_INSTR_OFFSETS
	.align		4
        /*0080*/ 	.byte	0x04, 0x1c
        /*0082*/ 	.short	(.L_27 - .L_26)


	//   ....[0]....
.L_26:
        /*0084*/ 	.word	0x000006c0


	//----- nvinfo : EIATTR_REQNTID
	.align		4
.L_27:
        /*0088*/ 	.byte	0x04, 0x10
        /*008a*/ 	.short	(.L_29 - .L_28)
.L_28:
        /*008c*/ 	.word	0x00000080
        /*0090*/ 	.word	0x00000001
        /*0094*/ 	.word	0x00000001


	//----- nvinfo : EIATTR_CBANK_PARAM_SIZE
	.align		4
.L_29:
        /*0098*/ 	.byte	0x03, 0x19
        /*009a*/ 	.short	0x0034


	//----- nvinfo : EIATTR_PARAM_CBANK
	.align		4
        /*009c*/ 	.byte	0x04, 0x0a
        /*009e*/ 	.short	(.L_31 - .L_30)
	.align		4
.L_30:
        /*00a0*/ 	.word	index@(.nv.constant0.triton_poi_fused__native_batch_norm_legit_no_training_relu_1)
        /*00a4*/ 	.short	0x0210
        /*00a6*/ 	.short	0x0034


	//----- nvinfo : EIATTR_SW_WAR
	.align		4
.L_31:
        /*00a8*/ 	.byte	0x04, 0x36
        /*00aa*/ 	.short	(.L_33 - .L_32)
.L_32:
        /*00ac*/ 	.word	0x00000008
.L_33:


//--------------------- .nv.callgraph             --------------------------
	.section	.nv.callgraph,"",@"SHT_CUDA_CALLGRAPH"
	.align	4
	.sectionentsize	8
	.align		4
        /*0000*/ 	.word	0x00000000
	.align		4
        /*0004*/ 	.word	0xffffffff
	.align		4
        /*0008*/ 	.word	0x00000000
	.align		4
        /*000c*/ 	.word	0xfffffffe
	.align		4
        /*0010*/ 	.word	0x00000000
	.align		4
        /*0014*/ 	.word	0xfffffffd
	.align		4
        /*0018*/ 	.word	0x00000000
	.align		4
        /*001c*/ 	.word	0xfffffffc


//--------------------- .nv.constant4             --------------------------
	.section	.nv.constant4,"a",@progbits
	.align	8
	.align		8
.nv.constant4:
        /*0000*/ 	.dword	_$_str
	.align		8
        /*0008*/ 	.dword	_$_str_$_2


//--------------------- .text.triton_poi_fused__native_batch_norm_legit_no_training_relu_1 --------------------------
	.section	.text.triton_poi_fused__native_batch_norm_legit_no_training_relu_1,"ax",@progbits
	.align	128
        .global         triton_poi_fused__native_batch_norm_legit_no_training_relu_1
        .type           triton_poi_fused__native_batch_norm_legit_no_training_relu_1,@function
        .size           triton_poi_fused__native_batch_norm_legit_no_training_relu_1,(.L_x_1 - triton_poi_fused__native_batch_norm_legit_no_training_relu_1)
        .other          triton_poi_fused__native_batch_norm_legit_no_training_relu_1,@"STO_CUDA_ENTRY STV_DEFAULT"
triton_poi_fused__native_batch_norm_legit_no_training_relu_1:
.text.triton_poi_fused__native_batch_norm_legit_no_training_relu_1:
[----:B------:R-:W-:Y:S01]  /*0000*/  LDC R1, c[0x0][0x28] ;  /* 0x00000a00ff017b82 */ /* 0x000fe20000000800 */
[----:B------:R-:W1:Y:S01]  /*0010*/  S2R R0, SR_TID.X ;  /* 0x0000000000007919 */ /* 0x000e620000002100 */
[----:B------:R-:W-:-:S06]  /*0020*/  ULDC.64 UR4, c[0x0][0x208] ;  /* 0x0000820000047ab9 */ /* 0x000fcc0000000a00 */
[----:B------:R-:W2:Y:S01]  /*0030*/  LDC.64 R16, c[0x0][0x218] ;  /* 0x00008600ff107b82 */ /* 0x000ea20000000a00 */
[----:B------:R-:W3:Y:S07]  /*0040*/  S2R R3, SR_CTAID.X ;  /* 0x0000000000037919 */ /* 0x000eee0000002500 */
[----:B------:R-:W4:Y:S08]  /*0050*/  LDC.64 R14, c[0x0][0x210] ;  /* 0x00008400ff0e7b82 */ /* 0x000f300000000a00 */
[----:B------:R-:W5:Y:S01]  /*0060*/  LDC.64 R12, c[0x0][0x230] ;  /* 0x00008c00ff0c7b82 */ /* 0x000f620000000a00 */
[----:B-1----:R-:W-:-:S02]  /*0070*/  SHF.L.U32 R0, R0, 0x2, RZ ;  /* 0x0000000200007819 */ /* 0x002fc400000006ff */
[----:B---3--:R-:W-:Y:S02]  /*0080*/  SHF.R.S32.HI R5, RZ, 0x15, R3 ;  /* 0x00000015ff057819 */ /* 0x008fe40000011403 */
[----:B------:R-:W-:Y:S02]  /*0090*/  LOP3.LUT R0, R0, 0x1fc, RZ, 0xc0, !PT ;  /* 0x000001fc00007812 */ /* 0x000fe400078ec0ff */
[----:B------:R-:W-:Y:S02]  /*00a0*/  SGXT R5, R5, 0x1 ;  /* 0x000000010505781a */ /* 0x000fe40000000200 */
[----:B------:R-:W-:Y:S02]  /*00b0*/  LEA R18, R3, R0, 0xa ;  /* 0x0000000003127211 */ /* 0x000fe400078e50ff */
[----:B------:R-:W1:Y:S02]  /*00c0*/  LDC.64 R2, c[0x0][0x220] ;  /* 0x00008800ff027b82 */ /* 0x000e640000000a00 */
[----:B------:R-:W-:-:S04]  /*00d0*/  LEA.HI R5, R5, R18, RZ, 0x8 ;  /* 0x0000001205057211 */ /* 0x000fc800078f40ff */
[----:B------:R-:W-:Y:S02]  /*00e0*/  SHF.R.S32.HI R23, RZ, 0x8, R5 ;  /* 0x00000008ff177819 */ /* 0x000fe40000011405 */
[----:B------:R-:W-:Y:S02]  /*00f0*/  IADD3 R5, R5, 0x200, RZ ;  /* 0x0000020005057810 */ /* 0x000fe40007ffe0ff */
[----:B------:R-:W-:Y:S02]  /*0100*/  LEA.HI R0, R23, R23, RZ, 0x8 ;  /* 0x0000001717007211 */ /* 0x000fe400078f40ff */
[----:B------:R-:W-:Y:S02]  /*0110*/  SHF.R.S32.HI R5, RZ, 0x8, R5 ;  /* 0x00000008ff057819 */ /* 0x000fe40000011405 */
[----:B------:R-:W-:Y:S02]  /*0120*/  LOP3.LUT R0, R0, 0xffffff00, RZ, 0xc0, !PT ;  /* 0xffffff0000007812 */ /* 0x000fe400078ec0ff */
[----:B------:R-:W-:-:S02]  /*0130*/  LEA.HI R4, R5, R5, RZ, 0x8 ;  /* 0x0000000505047211 */ /* 0x000fc400078f40ff */
[----:B------:R-:W-:Y:S02]  /*0140*/  IADD3 R23, R23, -R0, RZ ;  /* 0x8000000017177210 */ /* 0x000fe40007ffe0ff */
[----:B------:R-:W-:-:S04]  /*0150*/  LOP3.LUT R4, R4, 0xffffff00, RZ, 0xc0, !PT ;  /* 0xffffff0004047812 */ /* 0x000fc800078ec0ff */
[----:B------:R-:W-:Y:S01]  /*0160*/  IADD3 R19, R5, -R4, RZ ;  /* 0x8000000405137210 */ /* 0x000fe20007ffe0ff */
[----:B-1----:R-:W-:-:S04]  /*0170*/  IMAD.WIDE R8, R23, 0x4, R2 ;  /* 0x0000000417087825 */ /* 0x002fc800078e0202 */
[----:B------:R-:W-:Y:S01]  /*0180*/  IMAD.WIDE R10, R19, 0x4, R2 ;  /* 0x00000004130a7825 */ /* 0x000fe200078e0202 */
[----:B------:R-:W3:Y:S01]  /*0190*/  LDG.E.EL R20, desc[UR4][R8.64] ;  /* 0x0000000408147981 */ /* 0x000ee2000c2e1900 */
[----:B------:R-:W1:Y:S03]  /*01a0*/  LDC.64 R2, c[0x0][0x228] ;  /* 0x00008a00ff027b82 */ /* 0x000e660000000a00 */
[----:B------:R-:W3:Y:S01]  /*01b0*/  LDG.E.EL R21, desc[UR4][R10.64] ;  /* 0x000000040a157981 */ /* 0x000ee2000c2e1900 */
[----:B--2---:R-:W-:-:S04]  /*01c0*/  IMAD.WIDE R26, R23, 0x4, R16 ;  /* 0x00000004171a7825 */ /* 0x004fc800078e0210 */
[----:B----4-:R-:W-:Y:S01]  /*01d0*/  IMAD.WIDE R14, R18, 0x4, R14 ;  /* 0x00000004120e7825 */ /* 0x010fe200078e020e */
[----:B------:R-:W2:Y:S04]  /*01e0*/  LDG.E.EL R0, desc[UR4][R26.64] ;  /* 0x000000041a007981 */ /* 0x000ea8000c2e1900 */
[----:B------:R-:W2:Y:S01]  /*01f0*/  LDG.E.128 R4, desc[UR4][R14.64] ;  /* 0x000000040e047981 */ /* 0x000ea2000c1e1d00 */
[----:B------:R-:W-:-:S03]  /*0200*/  IMAD.WIDE R16, R19, 0x4, R16 ;  /* 0x0000000413107825 */ /* 0x000fc600078e0210 */
[----:B------:R-:W4:Y:S04]  /*0210*/  LDG.E.128 R8, desc[UR4][R14.64+0x800] ;  /* 0x000800040e087981 */ /* 0x000f28000c1e1d00 */
[----:B------:R-:W4:Y:S01]  /*0220*/  LDG.E.EL R16, desc[UR4][R16.64] ;  /* 0x0000000410107981 */ /* 0x000f22000c2e1900 */
[----:B01----:R-:W-:-:S04]  /*0230*/  IMAD.WIDE R24, R23, 0x4, R2 ;  /* 0x0000000417187825 */ /* 0x003fc800078e0202 */
[----:B-----5:R-:W-:Y:S02]  /*0240*/  IMAD.WIDE R22, R23, 0x4, R12 ;  /* 0x0000000417167825 */ /* 0x020fe400078e020c */
[----:B------:R-:W5:Y:S04]  /*0250*/  LDG.E.EL R24, desc[UR4][R24.64] ;  /* 0x0000000418187981 */ /* 0x000f68000c2e1900 */
[----:B------:R-:W5:Y:S01]  /*0260*/  LDG.E.EL R23, desc[UR4][R22.64] ;  /* 0x0000000416177981 */ /* 0x000f62000c2e1900 */
[----:B------:R-:W-:-:S04]  /*0270*/  IMAD.WIDE R2, R19, 0x4, R2 ;  /* 0x0000000413027825 */ /* 0x000fc800078e0202 */
[----:B------:R-:W-:Y:S02]  /*0280*/  IMAD.WIDE R28, R19, 0x4, R12 ;  /* 0x00000004131c7825 */ /* 0x000fe400078e020c */
[----:B------:R0:W4:Y:S04]  /*0290*/  LDG.E.EL R12, desc[UR4][R2.64] ;  /* 0x00000004020c7981 */ /* 0x000128000c2e1900 */
[----:B------:R-:W4:Y:S01]  /*02a0*/  LDG.E.EL R13, desc[UR4][R28.64] ;  /* 0x000000041c0d7981 */ /* 0x000f22000c2e1900 */
[----:B0-----:R-:W-:Y:S01]  /*02b0*/  HFMA2.MMA R3, -RZ, RZ, 1.625, 0 ;  /* 0x3e800000ff037435 */ /* 0x001fe200000001ff */
[----:B---3--:R-:W-:-:S04]  /*02c0*/  FADD R20, R20, 9.9999997473787516356e-06 ;  /* 0x3727c5ac14147421 */ /* 0x008fc80000000000 */
[----:B------:R-:W0:Y:S01]  /*02d0*/  MUFU.SQRT R19, R20 ;  /* 0x0000001400137308 */ /* 0x000e220000002000 */
[----:B------:R-:W-:-:S07]  /*02e0*/  FADD R21, R21, 9.9999997473787516356e-06 ;  /* 0x3727c5ac15157421 */ /* 0x000fce0000000000 */
[----:B------:R-:W1:Y:S01]  /*02f0*/  MUFU.SQRT R25, R21 ;  /* 0x0000001500197308 */ /* 0x000e620000002000 */
[C---:B0-----:R-:W-:Y:S02]  /*0300*/  FSETP.GT.AND P0, PT, R19.reuse, 8.50705917302346158658e+37, PT ;  /* 0x7e8000001300780b */ /* 0x041fe40003f04000 */
[----:B------:R-:W-:Y:S02]  /*0310*/  FSETP.GEU.AND P2, PT, R19, 1.175494350822287508e-38, PT ;  /* 0x008000001300780b */ /* 0x000fe40003f4e000 */
[C---:B-1----:R-:W-:Y:S02]  /*0320*/  FSETP.GT.AND P1, PT, R25.reuse, 8.50705917302346158658e+37, PT ;  /* 0x7e8000001900780b */ /* 0x042fe40003f24000 */
[----:B------:R-:W-:-:S07]  /*0330*/  FSETP.GEU.AND P3, PT, R25, 1.175494350822287508e-38, PT ;  /* 0x008000001900780b */ /* 0x000fce0003f6e000 */
[----:B------:R-:W-:-:S04]  /*0340*/  @P0 FMUL R19, R19, 0.25 ;  /* 0x3e80000013130820 */ /* 0x000fc80000400000 */
[----:B------:R-:W-:Y:S01]  /*0350*/  @!P2 FMUL R19, R19, 16777216 ;  /* 0x4b8000001313a820 */ /* 0x000fe20000400000 */
[----:B------:R-:W-:-:S05]  /*0360*/  @P1 FMUL R25, R25, 0.25 ;  /* 0x3e80000019191820 */ /* 0x000fca0000400000 */
[----:B------:R-:W0:Y:S01]  /*0370*/  MUFU.RCP R19, R19 ;  /* 0x0000001300137308 */ /* 0x000e220000001000 */
[----:B------:R-:W-:Y:S01]  /*0380*/  @!P3 FMUL R25, R25, 16777216 ;  /* 0x4b8000001919b820 */ /* 0x000fe20000400000 */
[----:B------:R-:W-:-:S06]  /*0390*/  FSEL R2, R3, 1, P0 ;  /* 0x3f80000003027808 */ /* 0x000fcc0000000000 */
[----:B------:R-:W1:Y:S01]  /*03a0*/  MUFU.RCP R14, R25 ;  /* 0x00000019000e7308 */ /* 0x000e620000001000 */
[----:B------:R-:W-:Y:S01]  /*03b0*/  FSEL R3, R3, 1, P1 ;  /* 0x3f80000003037808 */ /* 0x000fe20000800000 */
[----:B------:R-:W-:Y:S01]  /*03c0*/  @!P2 FMUL R2, R2, 16777216 ;  /* 0x4b8000000202a820 */ /* 0x000fe20000400000 */
[----:B--2---:R-:W-:-:S03]  /*03d0*/  FADD R4, R4, -R0 ;  /* 0x8000000004047221 */ /* 0x004fc60000000000 */
[----:B------:R-:W-:Y:S01]  /*03e0*/  @!P3 FMUL R3, R3, 16777216 ;  /* 0x4b8000000303b820 */ /* 0x000fe20000400000 */
[----:B0-----:R-:W-:Y:S01]  /*03f0*/  FMUL R15, R19, R2 ;  /* 0x00000002130f7220 */ /* 0x001fe20000400000 */
[--C-:B------:R-:W-:Y:S01]  /*0400*/  FADD R20, R5, -R0.reuse ;  /* 0x8000000005147221 */ /* 0x100fe20000000000 */
[--C-:B------:R-:W-:Y:S01]  /*0410*/  FADD R6, R6, -R0.reuse ;  /* 0x8000000006067221 */ /* 0x100fe20000000000 */
[----:B------:R-:W-:Y:S01]  /*0420*/  FADD R0, R7, -R0 ;  /* 0x8000000007007221 */ /* 0x000fe20000000000 */
[C---:B------:R-:W-:Y:S01]  /*0430*/  FMUL R5, R15.reuse, R4 ;  /* 0x000000040f057220 */ /* 0x040fe20000400000 */
[C---:B------:R-:W-:Y:S01]  /*0440*/  FMUL R4, R15.reuse, R20 ;  /* 0x000000140f047220 */ /* 0x040fe20000400000 */
[----:B-1----:R-:W-:Y:S02]  /*0450*/  FMUL R14, R14, R3 ;  /* 0x000000030e0e7220 */ /* 0x002fe40000400000 */
[----:B------:R-:W0:Y:S01]  /*0460*/  LDC.64 R2, c[0x0][0x238] ;  /* 0x00008e00ff027b82 */ /* 0x000e220000000a00 */
[C---:B------:R-:W-:Y:S01]  /*0470*/  FMUL R20, R15.reuse, R6 ;  /* 0x000000060f147220 */ /* 0x040fe20000400000 */
[----:B------:R-:W-:Y:S01]  /*0480*/  FMUL R6, R15, R0 ;  /* 0x000000000f067220 */ /* 0x000fe20000400000 */
[--C-:B----4-:R-:W-:Y:S01]  /*0490*/  FADD R7, R8, -R16.reuse ;  /* 0x8000001008077221 */ /* 0x110fe20000000000 */
[--C-:B------:R-:W-:Y:S01]  /*04a0*/  FADD R9, R9, -R16.reuse ;  /* 0x8000001009097221 */ /* 0x100fe20000000000 */
[--C-:B------:R-:W-:Y:S01]  /*04b0*/  FADD R15, R10, -R16.reuse ;  /* 0x800000100a0f7221 */ /* 0x100fe20000000000 */
[C-C-:B-----5:R-:W-:Y:S01]  /*04c0*/  FFMA R0, R24.reuse, R5, R23.reuse ;  /* 0x0000000518007223 */ /* 0x160fe20000000017 */
[----:B------:R-:W-:Y:S01]  /*04d0*/  FADD R11, R11, -R16 ;  /* 0x800000100b0b7221 */ /* 0x000fe20000000000 */
[C-C-:B------:R-:W-:Y:S01]  /*04e0*/  FFMA R4, R24.reuse, R4, R23.reuse ;  /* 0x0000000418047223 */ /* 0x140fe20000000017 */
[C-C-:B------:R-:W-:Y:S01]  /*04f0*/  FFMA R5, R24.reuse, R20, R23.reuse ;  /* 0x0000001418057223 */ /* 0x140fe20000000017 */
[----:B------:R-:W-:Y:S01]  /*0500*/  FFMA R23, R24, R6, R23 ;  /* 0x0000000618177223 */ /* 0x000fe20000000017 */
[C---:B------:R-:W-:Y:S01]  /*0510*/  FMUL R7, R14.reuse, R7 ;  /* 0x000000070e077220 */ /* 0x040fe20000400000 */
[C---:B------:R-:W-:Y:S01]  /*0520*/  FMUL R8, R14.reuse, R9 ;  /* 0x000000090e087220 */ /* 0x040fe20000400000 */
[C---:B------:R-:W-:Y:S01]  /*0530*/  FMUL R6, R14.reuse, R15 ;  /* 0x0000000f0e067220 */ /* 0x040fe20000400000 */
[----:B------:R-:W-:Y:S01]  /*0540*/  FMUL R14, R14, R11 ;  /* 0x0000000b0e0e7220 */ /* 0x000fe20000400000 */
[C-C-:B------:R-:W-:Y:S01]  /*0550*/  FFMA R9, R12.reuse, R7, R13.reuse ;  /* 0x000000070c097223 */ /* 0x140fe2000000000d */
[C-C-:B------:R-:W-:Y:S01]  /*0560*/  FFMA R8, R12.reuse, R8, R13.reuse ;  /* 0x000000080c087223 */ /* 0x140fe2000000000d */
[C-C-:B------:R-:W-:Y:S01]  /*0570*/  FFMA R10, R12.reuse, R6, R13.reuse ;  /* 0x000000060c0a7223 */ /* 0x140fe2000000000d */
[----:B------:R-:W-:Y:S01]  /*0580*/  FFMA R14, R12, R14, R13 ;  /* 0x0000000e0c0e7223 */ /* 0x000fe2000000000d */
[----:B------:R-:W-:-:S02]  /*0590*/  FSETP.GEU.AND P6, PT, R23, RZ, PT ;  /* 0x000000ff1700720b */ /* 0x000fc40003fce000 */
[----:B------:R-:W-:Y:S02]  /*05a0*/  FSETP.GEU.AND P0, PT, R5, RZ, PT ;  /* 0x000000ff0500720b */ /* 0x000fe40003f0e000 */
[----:B------:R-:W-:Y:S02]  /*05b0*/  FSETP.GEU.AND P1, PT, R4, RZ, PT ;  /* 0x000000ff0400720b */ /* 0x000fe40003f2e000 */
[----:B------:R-:W-:Y:S02]  /*05c0*/  FSETP.GEU.AND P3, PT, R14, RZ, PT ;  /* 0x000000ff0e00720b */ /* 0x000fe40003f6e000 */
[----:B------:R-:W-:Y:S02]  /*05d0*/  SEL R7, R23, RZ, P6 ;  /* 0x000000ff17077207 */ /* 0x000fe40003000000 */
[----:B------:R-:W-:Y:S02]  /*05e0*/  FSETP.GEU.AND P2, PT, R0, RZ, PT ;  /* 0x000000ff0000720b */ /* 0x000fe40003f4e000 */
[----:B------:R-:W-:-:S02]  /*05f0*/  FSETP.GEU.AND P4, PT, R10, RZ, PT ;  /* 0x000000ff0a00720b */ /* 0x000fc40003f8e000 */
[----:B------:R-:W-:Y:S02]  /*0600*/  FSETP.GEU.AND P5, PT, R9, RZ, PT ;  /* 0x000000ff0900720b */ /* 0x000fe40003fae000 */
[----:B------:R-:W-:Y:S02]  /*0610*/  FSETP.GEU.AND P6, PT, R8, RZ, PT ;  /* 0x000000ff0800720b */ /* 0x000fe40003fce000 */
[----:B------:R-:W-:Y:S01]  /*0620*/  SEL R6, R5, RZ, P0 ;  /* 0x000000ff05067207 */ /* 0x000fe20000000000 */
[----:B0-----:R-:W-:Y:S01]  /*0630*/  IMAD.WIDE R2, R18, 0x4, R2 ;  /* 0x0000000412027825 */ /* 0x001fe200078e0202 */
[----:B------:R-:W-:Y:S02]  /*0640*/  SEL R5, R4, RZ, P1 ;  /* 0x000000ff04057207 */ /* 0x000fe40000800000 */
[----:B------:R-:W-:Y:S02]  /*0650*/  SEL R15, R14, RZ, P3 ;  /* 0x000000ff0e0f7207 */ /* 0x000fe40001800000 */
[----:B------:R-:W-:-:S02]  /*0660*/  SEL R4, R0, RZ, P2 ;  /* 0x000000ff00047207 */ /* 0x000fc40001000000 */
[----:B------:R-:W-:Y:S02]  /*0670*/  SEL R14, R10, RZ, P4 ;  /* 0x000000ff0a0e7207 */ /* 0x000fe40002000000 */
[----:B------:R-:W-:Y:S02]  /*0680*/  SEL R12, R9, RZ, P5 ;  /* 0x000000ff090c7207 */ /* 0x000fe40002800000 */
[----:B------:R-:W-:Y:S01]  /*0690*/  SEL R13, R8, RZ, P6 ;  /* 0x000000ff080d7207 */ /* 0x000fe20003000000 */
[----:B------:R-:W-:Y:S04]  /*06a0*/  STG.E.128 desc[UR4][R2.64], R4 ;  /* 0x0000000402007986 */ /* 0x000fe8000c101d04 */
[----:B------:R-:W-:Y:S01]  /*06b0*/  STG.E.128 desc[UR4][R2.64+0x800], R12 ;  /* 0x0008000c02007986 */ /* 0x000fe2000c101d04 */
[----:B------:R-:W-:Y:S05]  /*06c0*/  EXIT ;  /* 0x000000000000794d */ /* 0x000fea0003800000 */
.L_x_0:
[----:B------:R-:W-:-:S00]  /*06d0*/  BRA `(.L_x_0) ;  /* 0xfffffffc00fc7947 */ /* 0x000fc0000383ffff */
[----:B------:R-:W-:-:S00]  /*06e0*/  NOP ;  /* 0x0000000000007918 */ /* 0x000fc00000000000 */
        /* <DEDUP_REMOVED lines=9> */
.L_x_1:


//--------------------- .nv.global.init           --------------------------
	.section	.nv.global.init,"aw",@progbits
.nv.global.init:
	.type		_$_str,@object
	.size		_$_str,(_$_str_$_2 - _$_str)
_$_str:
        /*0000*/ 	.byte	0x5f, 0x5f, 0x43, 0x55, 0x44, 0x41, 0x5f, 0x46, 0x54, 0x5a, 0x00
	.type		_$_str_$_2,@object
	.size		_$_str_$_2,(.L_1 - _$_str_$_2)
_$_str_$_2:
        /*000b*/ 	.byte	0x5f, 0x5f, 0x43, 0x55, 0x44, 0x41, 0x5f, 0x50, 0x52, 0x45, 0x43, 0x5f, 0x53, 0x51, 0x52, 0x54
        /*001b*/ 	.byte	0x00
.L_1:


//--------------------- .nv.constant0.triton_poi_fused__native_batch_norm_legit_no_training_relu_1 --------------------------
	.section	.nv.constant0.triton_poi_fused__native_batch_norm_legit_no_training_relu_1,"a",@progbits
	.sectionflags	@""
	.align	4
.nv.constant0.triton_poi_fused__native_batch_norm_legit_no_training_relu_1:
	.zero		580
